//
// Generated by NVIDIA NVVM Compiler
//
// Compiler Build ID: CL-36424714
// Cuda compilation tools, release 13.0, V13.0.88
// Based on NVVM 20.0.0
//

.version 9.0
.target sm_100
.address_size 64

	// .globl	_Z7escalavPfS_

.visible .entry _Z7escalavPfS_(
	.param .u64 .ptr .align 1 _Z7escalavPfS__param_0,
	.param .u64 .ptr .align 1 _Z7escalavPfS__param_1
)
{
	.reg .b32 	%r<2>;
	.reg .b32 	%f<4>;
	.reg .b64 	%rd<7>;

	ld.param.u64 	%rd1, [_Z7escalavPfS__param_0];
	ld.param.u64 	%rd2, [_Z7escalavPfS__param_1];
	cvta.to.global.u64 	%rd3, %rd2;
	cvta.to.global.u64 	%rd4, %rd1;
	ld.global.f32 	%f1, [%rd4];
	mov.u32 	%r1, %tid.x;
	mul.wide.u32 	%rd5, %r1, 4;
	add.s64 	%rd6, %rd3, %rd5;
	ld.global.f32 	%f2, [%rd6];
	mul.f32 	%f3, %f1, %f2;
	st.global.f32 	[%rd6], %f3;
	ret;

}


// ===== COMPILED SASS (sm_100) =====

	.target	sm_100

	.elftype	@"ET_EXEC"


//--------------------- .note.nv.tkinfo           --------------------------
	.section	.note.nv.tkinfo,"",@"SHT_NOTE"
	.sectionflags	@"SHF_NOTE_NV_TKINFO"
	.tkinfo
        /*0018*/ 	.word	0x00000002
        /*0030*/ 	.string	""
        /*0030*/ 	.string	"ptxas"
        /*0030*/ 	.string	"Cuda compilation tools, release 13.0, V13.0.88"
        /*0030*/ 	.string	"Build cuda_13.0.r13.0/compiler.36424714_0"
        /*0030*/ 	.string	"-arch sm_100 -m 64 "



//--------------------- .note.nv.cuinfo           --------------------------
	.section	.note.nv.cuinfo,"",@"SHT_NOTE"
	.sectionflags	@"SHF_NOTE_NV_CUINFO"
        /*0018*/ 	.short	0x0002
        /*001a*/ 	.short	0x0064
        /*001c*/ 	.short	0x0082
	.zero		2


//--------------------- .nv.info                  --------------------------
	.section	.nv.info,"",@"SHT_CUDA_INFO"
	.align	4


	//----- nvinfo : EIATTR_REGCOUNT
	.align		4
        /*0000*/ 	.byte	0x04, 0x2f
        /*0002*/ 	.short	(.L_1 - .L_0)
	.align		4
.L_0:
        /*0004*/ 	.word	index@(_Z7escalavPfS_)
        /*0008*/ 	.word	0x0000000a


	//----- nvinfo : EIATTR_FRAME_SIZE
	.align		4
.L_1:
        /*000c*/ 	.byte	0x04, 0x11
        /*000e*/ 	.short	(.L_3 - .L_2)
	.align		4
.L_2:
        /*0010*/ 	.word	index@(_Z7escalavPfS_)
        /*0014*/ 	.word	0x00000000


	//----- nvinfo : EIATTR_MIN_STACK_SIZE
	.align		4
.L_3:
        /*0018*/ 	.byte	0x04, 0x12
        /*001a*/ 	.short	(.L_5 - .L_4)
	.align		4
.L_4:
        /*001c*/ 	.word	index@(_Z7escalavPfS_)
        /*0020*/ 	.word	0x00000000
.L_5:


//--------------------- .nv.compat                --------------------------
	.section	.nv.compat,"",@"SHT_CUDA_COMPAT_INFO"
	.align	4
        /*0000*/ 	.byte	0x02, 0x09, 0x00, 0x00, 0x02, 0x02, 0x01, 0x00, 0x02, 0x05, 0x05, 0x00, 0x03, 0x07, 0x01, 0x01
        /*0010*/ 	.byte	0x02, 0x03, 0x00, 0x00, 0x02, 0x06, 0x01, 0x00, 0x04, 0x0b, 0x08, 0x00, 0x09, 0x00, 0x00, 0x00
        /*0020*/ 	.byte	0x00, 0x00, 0x00, 0x00


//--------------------- .nv.info._Z7escalavPfS_   --------------------------
	.section	.nv.info._Z7escalavPfS_,"",@"SHT_CUDA_INFO"
	.sectionflags	@""
	.align	4


	//----- nvinfo : EIATTR_CUDA_API_VERSION
	.align		4
        /*0000*/ 	.byte	0x04, 0x37
        /*0002*/ 	.short	(.L_7 - .L_6)
.L_6:
        /*0004*/ 	.word	0x00000082


	//----- nvinfo : EIATTR_KPARAM_INFO
	.align		4
.L_7:
        /*0008*/ 	.byte	0x04, 0x17
        /*000a*/ 	.short	(.L_9 - .L_8)
.L_8:
        /*000c*/ 	.word	0x00000000
        /*0010*/ 	.short	0x0001
        /*0012*/ 	.short	0x0008
        /*0014*/ 	.byte	0x00, 0xf5, 0x21, 0x00


	//----- nvinfo : EIATTR_KPARAM_INFO
	.align		4
.L_9:
        /*0018*/ 	.byte	0x04, 0x17
        /*001a*/ 	.short	(.L_11 - .L_10)
.L_10:
        /*001c*/ 	.word	0x00000000
        /*0020*/ 	.short	0x0000
        /*0022*/ 	.short	0x0000
        /*0024*/ 	.byte	0x00, 0xf5, 0x21, 0x00


	//----- nvinfo : EIATTR_SPARSE_MMA_MASK
	.align		4
.L_11:
        /*0028*/ 	.byte	0x03, 0x50
        /*002a*/ 	.short	0x0000


	//----- nvinfo : EIATTR_MAXREG_COUNT
	.align		4
        /*002c*/ 	.byte	0x03, 0x1b
        /*002e*/ 	.short	0x00ff


	//----- nvinfo : EIATTR_MERCURY_ISA_VERSION
	.align		4
        /*0030*/ 	.byte	0x03, 0x5f
        /*0032*/ 	.short	0x0101


	//----- nvinfo : EIATTR_VRC_CTA_INIT_COUNT
	.align		4
        /*0034*/ 	.byte	0x02, 0x4a
	.zero		1
	.zero		1


	//----- nvinfo : EIATTR_EXIT_INSTR_OFFSETS
	.align		4
        /*0038*/ 	.byte	0x04, 0x1c
        /*003a*/ 	.short	(.L_13 - .L_12)


	//   ....[0]....
.L_12:
        /*003c*/ 	.word	0x000000a0


	//----- nvinfo : EIATTR_CBANK_PARAM_SIZE
	.align		4
.L_13:
        /*0040*/ 	.byte	0x03, 0x19
        /*0042*/ 	.short	0x0010


	//----- nvinfo : EIATTR_PARAM_CBANK
	.align		4
        /*0044*/ 	.byte	0x04, 0x0a
        /*0046*/ 	.short	(.L_15 - .L_14)
	.align		4
.L_14:
        /*0048*/ 	.word	index@(.nv.constant0._Z7escalavPfS_)
        /*004c*/ 	.short	0x0380
        /*004e*/ 	.short	0x0010


	//----- nvinfo : EIATTR_SW_WAR
	.align		4
.L_15:
        /*0050*/ 	.byte	0x04, 0x36
        /*0052*/ 	.short	(.L_17 - .L_16)
.L_16:
        /*0054*/ 	.word	0x00000008
.L_17:


//--------------------- .nv.callgraph             --------------------------
	.section	.nv.callgraph,"",@"SHT_CUDA_CALLGRAPH"
	.align	4
	.sectionentsize	8
	.align		4
        /*0000*/ 	.word	0x00000000
	.align		4
        /*0004*/ 	.word	0xffffffff
	.align		4
        /*0008*/ 	.word	0x00000000
	.align		4
        /*000c*/ 	.word	0xfffffffe
	.align		4
        /*0010*/ 	.word	0x00000000
	.align		4
        /*0014*/ 	.word	0xfffffffd
	.align		4
        /*0018*/ 	.word	0x00000000
	.align		4
        /*001c*/ 	.word	0xfffffffc


//--------------------- .text._Z7escalavPfS_      --------------------------
	.section	.text._Z7escalavPfS_,"ax",@progbits
	.align	128
        .global         _Z7escalavPfS_
        .type           _Z7escalavPfS_,@function
        .size           _Z7escalavPfS_,(.L_x_1 - _Z7escalavPfS_)
        .other          _Z7escalavPfS_,@"STO_CUDA_ENTRY STV_DEFAULT"
_Z7escalavPfS_:
.text._Z7escalavPfS_:
[----:B------:R-:W-:Y:S01]  /*0000*/  LDC R1, c[0x0][0x37c] ;  /* 0x0000df00ff017b82 */ /* 0x000fe20000000800 */
[----:B------:R-:W0:Y:S07]  /*0010*/  S2R R7, SR_TID.X ;  /* 0x0000000000077919 */ /* 0x000e2e0000002100 */
[----:B------:R-:W0:Y:S01]  /*0020*/  LDC.64 R4, c[0x0][0x388] ;  /* 0x0000e200ff047b82 */ /* 0x000e220000000a00 */
[----:B------:R-:W1:Y:S07]  /*0030*/  LDCU.64 UR4, c[0x0][0x358] ;  /* 0x00006b00ff0477ac */ /* 0x000e6e0008000a00 */
[----:B------:R-:W1:Y:S01]  /*0040*/  LDC.64 R2, c[0x0][0x380] ;  /* 0x0000e000ff027b82 */ /* 0x000e620000000a00 */
[----:B0-----:R-:W-:Y:S01]  /*0050*/  IMAD.WIDE.U32 R4, R7, 0x4, R4 ;  /* 0x0000000407047825 */ /* 0x001fe200078e0004 */
[----:B-1----:R-:W2:Y:S04]  /*0060*/  LDG.E R2, desc[UR4][R2.64] ;  /* 0x0000000402027981 */ /* 0x002ea8000c1e1900 */
[----:B------:R-:W2:Y:S02]  /*0070*/  LDG.E R7, desc[UR4][R4.64] ;  /* 0x0000000404077981 */ /* 0x000ea4000c1e1900 */
[----:B--2---:R-:W-:-:S05]  /*0080*/  FMUL R7, R2, R7 ;  /* 0x0000000702077220 */ /* 0x004fca0000400000 */
[----:B------:R-:W-:Y:S01]  /*0090*/  STG.E desc[UR4][R4.64], R7 ;  /* 0x0000000704007986 */ /* 0x000fe2000c101904 */
[----:B------:R-:W-:Y:S05]  /*00a0*/  EXIT ;  /* 0x000000000000794d */ /* 0x000fea0003800000 */
.L_x_0:
[----:B------:R-:W-:-:S00]  /*00b0*/  BRA `(.L_x_0) ;  /* 0xfffffffc00fc7947 */ /* 0x000fc0000383ffff */
[----:B------:R-:W-:-:S00]  /*00c0*/  NOP ;  /* 0x0000000000007918 */ /* 0x000fc00000000000 */
        /* <DEDUP_REMOVED lines=11> */
.L_x_1:


//--------------------- .nv.shared.reserved.0     --------------------------
	.section	.nv.shared.reserved.0,"aw",@nobits
	.weak		__nv_reservedSMEM_offset_0_alias
	.size		__nv_reservedSMEM_offset_0_alias, 0, 64
	.other		__nv_reservedSMEM_offset_0_alias,@"STO_CUDA_RESERVED_SHARED STV_DEFAULT"
__nv_reservedSMEM_offset_0_alias:
	.zero		0
	.zero		64


//--------------------- .nv.constant0._Z7escalavPfS_ --------------------------
	.section	.nv.constant0._Z7escalavPfS_,"a",@progbits
	.sectionflags	@""
	.align	4
.nv.constant0._Z7escalavPfS_:
	.zero		912


//--------------------- SYMBOLS --------------------------

	.type		.nv.reservedSmem.offset0,@object
	.size		.nv.reservedSmem.offset0,0x4
